//
// Generated by NVIDIA NVVM Compiler
//
// Compiler Build ID: CL-36424714
// Cuda compilation tools, release 13.0, V13.0.88
// Based on NVVM 20.0.0
//

.version 9.0
.target sm_100
.address_size 64

	// .globl	_Z13MatrixMulCUDAPfS_S_ii
// _ZZ13MatrixMulCUDAPfS_S_iiE2As has been demoted
// _ZZ13MatrixMulCUDAPfS_S_iiE2Bs has been demoted

.visible .entry _Z13MatrixMulCUDAPfS_S_ii(
	.param .u64 .ptr .align 1 _Z13MatrixMulCUDAPfS_S_ii_param_0,
	.param .u64 .ptr .align 1 _Z13MatrixMulCUDAPfS_S_ii_param_1,
	.param .u64 .ptr .align 1 _Z13MatrixMulCUDAPfS_S_ii_param_2,
	.param .u32 _Z13MatrixMulCUDAPfS_S_ii_param_3,
	.param .u32 _Z13MatrixMulCUDAPfS_S_ii_param_4
)
{
	.reg .pred 	%p<11>;
	.reg .b32 	%r<137>;
	.reg .b32 	%f<98>;
	.reg .b64 	%rd<50>;
	// demoted variable
	.shared .align 4 .b8 _ZZ13MatrixMulCUDAPfS_S_iiE2As[4096];
	// demoted variable
	.shared .align 4 .b8 _ZZ13MatrixMulCUDAPfS_S_iiE2Bs[4096];
	ld.param.u64 	%rd4, [_Z13MatrixMulCUDAPfS_S_ii_param_1];
	ld.param.u64 	%rd5, [_Z13MatrixMulCUDAPfS_S_ii_param_2];
	ld.param.u32 	%r20, [_Z13MatrixMulCUDAPfS_S_ii_param_3];
	ld.param.u32 	%r21, [_Z13MatrixMulCUDAPfS_S_ii_param_4];
	cvta.to.global.u64 	%rd1, %rd5;
	cvta.to.global.u64 	%rd2, %rd4;
	mov.u32 	%r23, %ctaid.y;
	mov.u32 	%r1, %tid.x;
	mov.u32 	%r24, %tid.y;
	shl.b32 	%r25, %r23, 5;
	add.s32 	%r26, %r25, %r24;
	mul.lo.s32 	%r2, %r20, %r26;
	shl.b32 	%r27, %r24, 7;
	mov.u32 	%r28, _ZZ13MatrixMulCUDAPfS_S_iiE2As;
	add.s32 	%r3, %r28, %r27;
	shl.b32 	%r29, %r1, 2;
	add.s32 	%r4, %r3, %r29;
	mov.u32 	%r30, _ZZ13MatrixMulCUDAPfS_S_iiE2Bs;
	add.s32 	%r6, %r30, %r29;
	add.s32 	%r5, %r6, %r27;
	mad.lo.s32 	%r7, %r21, %r26, %r1;
	and.b32  	%r8, %r20, 7;
	and.b32  	%r9, %r20, 2147483640;
	mov.b32 	%r132, 0;
	cvt.u64.u32 	%rd35, %r2;
	mul.wide.s32 	%rd40, %r21, 4;
$L__BB0_1:
	setp.lt.s32 	%p1, %r20, 1;
	mov.f32 	%f97, 0f00000000;
	@%p1 bra 	$L__BB0_13;
	setp.lt.u32 	%p2, %r20, 8;
	mov.f32 	%f97, 0f00000000;
	mov.b32 	%r135, 0;
	@%p2 bra 	$L__BB0_5;
	mov.f32 	%f97, 0f00000000;
	mov.b32 	%r133, 0;
$L__BB0_4:
	.pragma "nounroll";
	add.s32 	%r33, %r133, %r2;
	mul.wide.u32 	%rd6, %r33, 4;
	add.s64 	%rd7, %rd2, %rd6;
	ld.global.f32 	%f17, [%rd7];
	st.shared.f32 	[%r4], %f17;
	mov.u32 	%r34, %ctaid.x;
	add.s32 	%r35, %r132, %r34;
	shl.b32 	%r36, %r35, 5;
	add.s32 	%r37, %r36, %r1;
	mad.lo.s32 	%r38, %r133, %r21, %r37;
	mul.wide.s32 	%rd8, %r38, 4;
	add.s64 	%rd9, %rd1, %rd8;
	ld.global.f32 	%f18, [%rd9];
	st.shared.f32 	[%r5], %f18;
	bar.sync 	0;
	shl.b32 	%r39, %r133, 2;
	and.b32  	%r40, %r39, 96;
	add.s32 	%r41, %r3, %r40;
	ld.shared.f32 	%f19, [%r41];
	shl.b32 	%r42, %r133, 7;
	and.b32  	%r43, %r42, 3072;
	add.s32 	%r44, %r6, %r43;
	ld.shared.f32 	%f20, [%r44];
	fma.rn.f32 	%f21, %f19, %f20, %f97;
	bar.sync 	0;
	add.s32 	%r45, %r133, 1;
	ld.global.f32 	%f22, [%rd7+4];
	st.shared.f32 	[%r4], %f22;
	mul.wide.s32 	%rd10, %r21, 4;
	add.s64 	%rd11, %rd9, %rd10;
	ld.global.f32 	%f23, [%rd11];
	st.shared.f32 	[%r5], %f23;
	bar.sync 	0;
	shl.b32 	%r46, %r45, 2;
	and.b32  	%r47, %r46, 100;
	add.s32 	%r48, %r3, %r47;
	ld.shared.f32 	%f24, [%r48];
	shl.b32 	%r49, %r45, 7;
	and.b32  	%r50, %r49, 3200;
	add.s32 	%r51, %r6, %r50;
	ld.shared.f32 	%f25, [%r51];
	fma.rn.f32 	%f26, %f24, %f25, %f21;
	bar.sync 	0;
	add.s32 	%r52, %r133, 2;
	ld.global.f32 	%f27, [%rd7+8];
	st.shared.f32 	[%r4], %f27;
	add.s64 	%rd12, %rd11, %rd10;
	ld.global.f32 	%f28, [%rd12];
	st.shared.f32 	[%r5], %f28;
	bar.sync 	0;
	shl.b32 	%r53, %r52, 2;
	and.b32  	%r54, %r53, 104;
	add.s32 	%r55, %r3, %r54;
	ld.shared.f32 	%f29, [%r55];
	shl.b32 	%r56, %r52, 7;
	and.b32  	%r57, %r56, 3328;
	add.s32 	%r58, %r6, %r57;
	ld.shared.f32 	%f30, [%r58];
	fma.rn.f32 	%f31, %f29, %f30, %f26;
	bar.sync 	0;
	ld.global.f32 	%f32, [%rd7+12];
	st.shared.f32 	[%r4], %f32;
	add.s64 	%rd13, %rd12, %rd10;
	ld.global.f32 	%f33, [%rd13];
	st.shared.f32 	[%r5], %f33;
	bar.sync 	0;
	ld.shared.f32 	%f34, [%r48+8];
	ld.shared.f32 	%f35, [%r51+256];
	fma.rn.f32 	%f36, %f34, %f35, %f31;
	bar.sync 	0;
	add.s32 	%r59, %r133, 4;
	ld.global.f32 	%f37, [%rd7+16];
	st.shared.f32 	[%r4], %f37;
	add.s64 	%rd14, %rd13, %rd10;
	ld.global.f32 	%f38, [%rd14];
	st.shared.f32 	[%r5], %f38;
	bar.sync 	0;
	shl.b32 	%r60, %r59, 2;
	and.b32  	%r61, %r60, 112;
	add.s32 	%r62, %r3, %r61;
	ld.shared.f32 	%f39, [%r62];
	shl.b32 	%r63, %r59, 7;
	and.b32  	%r64, %r63, 3584;
	add.s32 	%r65, %r6, %r64;
	ld.shared.f32 	%f40, [%r65];
	fma.rn.f32 	%f41, %f39, %f40, %f36;
	bar.sync 	0;
	ld.global.f32 	%f42, [%rd7+20];
	st.shared.f32 	[%r4], %f42;
	add.s64 	%rd15, %rd14, %rd10;
	ld.global.f32 	%f43, [%rd15];
	st.shared.f32 	[%r5], %f43;
	bar.sync 	0;
	ld.shared.f32 	%f44, [%r48+16];
	ld.shared.f32 	%f45, [%r51+512];
	fma.rn.f32 	%f46, %f44, %f45, %f41;
	bar.sync 	0;
	ld.global.f32 	%f47, [%rd7+24];
	st.shared.f32 	[%r4], %f47;
	add.s64 	%rd16, %rd15, %rd10;
	ld.global.f32 	%f48, [%rd16];
	st.shared.f32 	[%r5], %f48;
	bar.sync 	0;
	ld.shared.f32 	%f49, [%r55+16];
	ld.shared.f32 	%f50, [%r58+512];
	fma.rn.f32 	%f51, %f49, %f50, %f46;
	bar.sync 	0;
	ld.global.f32 	%f52, [%rd7+28];
	st.shared.f32 	[%r4], %f52;
	add.s64 	%rd17, %rd16, %rd10;
	ld.global.f32 	%f53, [%rd17];
	st.shared.f32 	[%r5], %f53;
	bar.sync 	0;
	ld.shared.f32 	%f54, [%r48+24];
	ld.shared.f32 	%f55, [%r51+768];
	fma.rn.f32 	%f97, %f54, %f55, %f51;
	bar.sync 	0;
	add.s32 	%r133, %r133, 8;
	setp.ne.s32 	%p3, %r133, %r9;
	mov.u32 	%r135, %r9;
	@%p3 bra 	$L__BB0_4;
$L__BB0_5:
	setp.eq.s32 	%p4, %r8, 0;
	@%p4 bra 	$L__BB0_13;
	add.s32 	%r66, %r8, -1;
	setp.lt.u32 	%p5, %r66, 3;
	@%p5 bra 	$L__BB0_8;
	add.s32 	%r67, %r135, %r2;
	mul.wide.u32 	%rd18, %r67, 4;
	add.s64 	%rd19, %rd2, %rd18;
	ld.global.f32 	%f57, [%rd19];
	st.shared.f32 	[%r4], %f57;
	mov.u32 	%r68, %ctaid.x;
	add.s32 	%r69, %r132, %r68;
	shl.b32 	%r70, %r69, 5;
	add.s32 	%r71, %r70, %r1;
	mad.lo.s32 	%r72, %r135, %r21, %r71;
	mul.wide.s32 	%rd20, %r72, 4;
	add.s64 	%rd21, %rd1, %rd20;
	ld.global.f32 	%f58, [%rd21];
	st.shared.f32 	[%r5], %f58;
	bar.sync 	0;
	shl.b32 	%r73, %r135, 2;
	and.b32  	%r74, %r73, 124;
	add.s32 	%r75, %r3, %r74;
	ld.shared.f32 	%f59, [%r75];
	shl.b32 	%r76, %r135, 7;
	and.b32  	%r77, %r76, 3968;
	add.s32 	%r78, %r6, %r77;
	ld.shared.f32 	%f60, [%r78];
	fma.rn.f32 	%f61, %f59, %f60, %f97;
	bar.sync 	0;
	add.s32 	%r79, %r135, 1;
	cvt.u64.u32 	%rd23, %r135;
	add.s64 	%rd24, %rd23, %rd35;
	shl.b64 	%rd25, %rd24, 2;
	add.s64 	%rd26, %rd2, %rd25;
	ld.global.f32 	%f62, [%rd26+4];
	st.shared.f32 	[%r4], %f62;
	add.s64 	%rd28, %rd21, %rd40;
	ld.global.f32 	%f63, [%rd28];
	st.shared.f32 	[%r5], %f63;
	bar.sync 	0;
	shl.b32 	%r80, %r79, 2;
	and.b32  	%r81, %r80, 124;
	add.s32 	%r82, %r3, %r81;
	ld.shared.f32 	%f64, [%r82];
	shl.b32 	%r83, %r79, 7;
	and.b32  	%r84, %r83, 3968;
	add.s32 	%r85, %r6, %r84;
	ld.shared.f32 	%f65, [%r85];
	fma.rn.f32 	%f66, %f64, %f65, %f61;
	bar.sync 	0;
	add.s32 	%r86, %r135, 2;
	ld.global.f32 	%f67, [%rd26+8];
	st.shared.f32 	[%r4], %f67;
	add.s64 	%rd29, %rd28, %rd40;
	ld.global.f32 	%f68, [%rd29];
	st.shared.f32 	[%r5], %f68;
	bar.sync 	0;
	shl.b32 	%r87, %r86, 2;
	and.b32  	%r88, %r87, 124;
	add.s32 	%r89, %r3, %r88;
	ld.shared.f32 	%f69, [%r89];
	shl.b32 	%r90, %r86, 7;
	and.b32  	%r91, %r90, 3968;
	add.s32 	%r92, %r6, %r91;
	ld.shared.f32 	%f70, [%r92];
	fma.rn.f32 	%f71, %f69, %f70, %f66;
	bar.sync 	0;
	add.s32 	%r93, %r135, 3;
	ld.global.f32 	%f72, [%rd26+12];
	st.shared.f32 	[%r4], %f72;
	add.s64 	%rd30, %rd29, %rd40;
	ld.global.f32 	%f73, [%rd30];
	st.shared.f32 	[%r5], %f73;
	bar.sync 	0;
	shl.b32 	%r94, %r93, 2;
	and.b32  	%r95, %r94, 124;
	add.s32 	%r96, %r3, %r95;
	ld.shared.f32 	%f74, [%r96];
	shl.b32 	%r97, %r93, 7;
	and.b32  	%r98, %r97, 3968;
	add.s32 	%r99, %r6, %r98;
	ld.shared.f32 	%f75, [%r99];
	fma.rn.f32 	%f97, %f74, %f75, %f71;
	bar.sync 	0;
	add.s32 	%r135, %r135, 4;
$L__BB0_8:
	mov.u32 	%r101, %ctaid.x;
	add.s32 	%r102, %r132, %r101;
	shl.b32 	%r103, %r102, 5;
	add.s32 	%r16, %r103, %r1;
	and.b32  	%r100, %r20, 3;
	setp.eq.s32 	%p6, %r100, 0;
	@%p6 bra 	$L__BB0_13;
	setp.eq.s32 	%p7, %r100, 1;
	@%p7 bra 	$L__BB0_11;
	add.s32 	%r104, %r135, %r2;
	mul.wide.u32 	%rd31, %r104, 4;
	add.s64 	%rd32, %rd2, %rd31;
	ld.global.f32 	%f77, [%rd32];
	st.shared.f32 	[%r4], %f77;
	mad.lo.s32 	%r105, %r135, %r21, %r16;
	mul.wide.s32 	%rd33, %r105, 4;
	add.s64 	%rd34, %rd1, %rd33;
	ld.global.f32 	%f78, [%rd34];
	st.shared.f32 	[%r5], %f78;
	bar.sync 	0;
	shl.b32 	%r106, %r135, 2;
	and.b32  	%r107, %r106, 124;
	add.s32 	%r108, %r3, %r107;
	ld.shared.f32 	%f79, [%r108];
	shl.b32 	%r109, %r135, 7;
	and.b32  	%r110, %r109, 3968;
	add.s32 	%r111, %r6, %r110;
	ld.shared.f32 	%f80, [%r111];
	fma.rn.f32 	%f81, %f79, %f80, %f97;
	bar.sync 	0;
	add.s32 	%r112, %r135, 1;
	cvt.u64.u32 	%rd36, %r135;
	add.s64 	%rd37, %rd36, %rd35;
	shl.b64 	%rd38, %rd37, 2;
	add.s64 	%rd39, %rd2, %rd38;
	ld.global.f32 	%f82, [%rd39+4];
	st.shared.f32 	[%r4], %f82;
	add.s64 	%rd41, %rd34, %rd40;
	ld.global.f32 	%f83, [%rd41];
	st.shared.f32 	[%r5], %f83;
	bar.sync 	0;
	shl.b32 	%r113, %r112, 2;
	and.b32  	%r114, %r113, 124;
	add.s32 	%r115, %r3, %r114;
	ld.shared.f32 	%f84, [%r115];
	shl.b32 	%r116, %r112, 7;
	and.b32  	%r117, %r116, 3968;
	add.s32 	%r118, %r6, %r117;
	ld.shared.f32 	%f85, [%r118];
	fma.rn.f32 	%f97, %f84, %f85, %f81;
	bar.sync 	0;
	add.s32 	%r135, %r135, 2;
$L__BB0_11:
	and.b32  	%r119, %r20, 1;
	setp.eq.b32 	%p8, %r119, 1;
	not.pred 	%p9, %p8;
	@%p9 bra 	$L__BB0_13;
	add.s32 	%r120, %r135, %r2;
	mul.wide.u32 	%rd42, %r120, 4;
	add.s64 	%rd43, %rd2, %rd42;
	ld.global.f32 	%f86, [%rd43];
	st.shared.f32 	[%r4], %f86;
	mad.lo.s32 	%r121, %r135, %r21, %r16;
	mul.wide.s32 	%rd44, %r121, 4;
	add.s64 	%rd45, %rd1, %rd44;
	ld.global.f32 	%f87, [%rd45];
	st.shared.f32 	[%r5], %f87;
	bar.sync 	0;
	shl.b32 	%r122, %r135, 2;
	and.b32  	%r123, %r122, 124;
	add.s32 	%r124, %r3, %r123;
	ld.shared.f32 	%f88, [%r124];
	shl.b32 	%r125, %r135, 7;
	and.b32  	%r126, %r125, 3968;
	add.s32 	%r127, %r6, %r126;
	ld.shared.f32 	%f89, [%r127];
	fma.rn.f32 	%f97, %f88, %f89, %f97;
	bar.sync 	0;
$L__BB0_13:
	ld.param.u64 	%rd49, [_Z13MatrixMulCUDAPfS_S_ii_param_0];
	mov.u32 	%r128, %ctaid.x;
	add.s32 	%r129, %r132, %r128;
	shl.b32 	%r130, %r129, 5;
	add.s32 	%r131, %r7, %r130;
	cvta.to.global.u64 	%rd46, %rd49;
	mul.wide.s32 	%rd47, %r131, 4;
	add.s64 	%rd48, %rd46, %rd47;
	st.global.f32 	[%rd48], %f97;
	add.s32 	%r132, %r132, 1;
	setp.ne.s32 	%p10, %r132, 4;
	@%p10 bra 	$L__BB0_1;
	ret;

}


// ===== COMPILED SASS (sm_100) =====

	.target	sm_100

	.elftype	@"ET_EXEC"


//--------------------- .note.nv.tkinfo           --------------------------
	.section	.note.nv.tkinfo,"",@"SHT_NOTE"
	.sectionflags	@"SHF_NOTE_NV_TKINFO"
	.tkinfo
        /*0018*/ 	.word	0x00000002
        /*0030*/ 	.string	""
        /*0030*/ 	.string	"ptxas"
        /*0030*/ 	.string	"Cuda compilation tools, release 13.0, V13.0.88"
        /*0030*/ 	.string	"Build cuda_13.0.r13.0/compiler.36424714_0"
        /*0030*/ 	.string	"-arch sm_100 -m 64 "



//--------------------- .note.nv.cuinfo           --------------------------
	.section	.note.nv.cuinfo,"",@"SHT_NOTE"
	.sectionflags	@"SHF_NOTE_NV_CUINFO"
        /*0018*/ 	.short	0x0002
        /*001a*/ 	.short	0x0064
        /*001c*/ 	.short	0x0082
	.zero		2


//--------------------- .nv.info                  --------------------------
	.section	.nv.info,"",@"SHT_CUDA_INFO"
	.align	4


	//----- nvinfo : EIATTR_REGCOUNT
	.align		4
        /*0000*/ 	.byte	0x04, 0x2f
        /*0002*/ 	.short	(.L_1 - .L_0)
	.align		4
.L_0:
        /*0004*/ 	.word	index@(_Z13MatrixMulCUDAPfS_S_ii)
        /*0008*/ 	.word	0x00000020


	//----- nvinfo : EIATTR_FRAME_SIZE
	.align		4
.L_1:
        /*000c*/ 	.byte	0x04, 0x11
        /*000e*/ 	.short	(.L_3 - .L_2)
	.align		4
.L_2:
        /*0010*/ 	.word	index@(_Z13MatrixMulCUDAPfS_S_ii)
        /*0014*/ 	.word	0x00000000


	//----- nvinfo : EIATTR_MIN_STACK_SIZE
	.align		4
.L_3:
        /*0018*/ 	.byte	0x04, 0x12
        /*001a*/ 	.short	(.L_5 - .L_4)
	.align		4
.L_4:
        /*001c*/ 	.word	index@(_Z13MatrixMulCUDAPfS_S_ii)
        /*0020*/ 	.word	0x00000000
.L_5:


//--------------------- .nv.compat                --------------------------
	.section	.nv.compat,"",@"SHT_CUDA_COMPAT_INFO"
	.align	4
        /*0000*/ 	.byte	0x02, 0x09, 0x00, 0x00, 0x02, 0x02, 0x01, 0x00, 0x02, 0x05, 0x05, 0x00, 0x03, 0x07, 0x01, 0x01
        /*0010*/ 	.byte	0x02, 0x03, 0x00, 0x00, 0x02, 0x06, 0x01, 0x00, 0x04, 0x0b, 0x08, 0x00, 0x09, 0x00, 0x00, 0x00
        /*0020*/ 	.byte	0x00, 0x00, 0x00, 0x00


//--------------------- .nv.info._Z13MatrixMulCUDAPfS_S_ii --------------------------
	.section	.nv.info._Z13MatrixMulCUDAPfS_S_ii,"",@"SHT_CUDA_INFO"
	.sectionflags	@""
	.align	4


	//----- nvinfo : EIATTR_CUDA_API_VERSION
	.align		4
        /*0000*/ 	.byte	0x04, 0x37
        /*0002*/ 	.short	(.L_7 - .L_6)
.L_6:
        /*0004*/ 	.word	0x00000082


	//----- nvinfo : EIATTR_KPARAM_INFO
	.align		4
.L_7:
        /*0008*/ 	.byte	0x04, 0x17
        /*000a*/ 	.short	(.L_9 - .L_8)
.L_8:
        /*000c*/ 	.word	0x00000000
        /*0010*/ 	.short	0x0004
        /*0012*/ 	.short	0x001c
        /*0014*/ 	.byte	0x00, 0xf0, 0x11, 0x00


	//----- nvinfo : EIATTR_KPARAM_INFO
	.align		4
.L_9:
        /*0018*/ 	.byte	0x04, 0x17
        /*001a*/ 	.short	(.L_11 - .L_10)
.L_10:
        /*001c*/ 	.word	0x00000000
        /*0020*/ 	.short	0x0003
        /*0022*/ 	.short	0x0018
        /*0024*/ 	.byte	0x00, 0xf0, 0x11, 0x00


	//----- nvinfo : EIATTR_KPARAM_INFO
	.align		4
.L_11:
        /*0028*/ 	.byte	0x04, 0x17
        /*002a*/ 	.short	(.L_13 - .L_12)
.L_12:
        /*002c*/ 	.word	0x00000000
        /*0030*/ 	.short	0x0002
        /*0032*/ 	.short	0x0010
        /*0034*/ 	.byte	0x00, 0xf5, 0x21, 0x00


	//----- nvinfo : EIATTR_KPARAM_INFO
	.align		4
.L_13:
        /*0038*/ 	.byte	0x04, 0x17
        /*003a*/ 	.short	(.L_15 - .L_14)
.L_14:
        /*003c*/ 	.word	0x00000000
        /*0040*/ 	.short	0x0001
        /*0042*/ 	.short	0x0008
        /*0044*/ 	.byte	0x00, 0xf5, 0x21, 0x00


	//----- nvinfo : EIATTR_KPARAM_INFO
	.align		4
.L_15:
        /*0048*/ 	.byte	0x04, 0x17
        /*004a*/ 	.short	(.L_17 - .L_16)
.L_16:
        /*004c*/ 	.word	0x00000000
        /*0050*/ 	.short	0x0000
        /*0052*/ 	.short	0x0000
        /*0054*/ 	.byte	0x00, 0xf5, 0x21, 0x00


	//----- nvinfo : EIATTR_SPARSE_MMA_MASK
	.align		4
.L_17:
        /*0058*/ 	.byte	0x03, 0x50
        /*005a*/ 	.short	0x0000


	//----- nvinfo : EIATTR_MAXREG_COUNT
	.align		4
        /*005c*/ 	.byte	0x03, 0x1b
        /*005e*/ 	.short	0x00ff


	//----- nvinfo : EIATTR_NUM_BARRIERS
	.align		4
        /*0060*/ 	.byte	0x02, 0x4c
        /*0062*/ 	.byte	0x01
	.zero		1


	//----- nvinfo : EIATTR_MERCURY_ISA_VERSION
	.align		4
        /*0064*/ 	.byte	0x03, 0x5f
        /*0066*/ 	.short	0x0101


	//----- nvinfo : EIATTR_VRC_CTA_INIT_COUNT
	.align		4
        /*0068*/ 	.byte	0x02, 0x4a
	.zero		1
	.zero		1


	//----- nvinfo : EIATTR_EXIT_INSTR_OFFSETS
	.align		4
        /*006c*/ 	.byte	0x04, 0x1c
        /*006e*/ 	.short	(.L_19 - .L_18)


	//   ....[0]....
.L_18:
        /*0070*/ 	.word	0x000012e0


	//----- nvinfo : EIATTR_CBANK_PARAM_SIZE
	.align		4
.L_19:
        /*0074*/ 	.byte	0x03, 0x19
        /*0076*/ 	.short	0x0020


	//----- nvinfo : EIATTR_PARAM_CBANK
	.align		4
        /*0078*/ 	.byte	0x04, 0x0a
        /*007a*/ 	.short	(.L_21 - .L_20)
	.align		4
.L_20:
        /*007c*/ 	.word	index@(.nv.constant0._Z13MatrixMulCUDAPfS_S_ii)
        /*0080*/ 	.short	0x0380
        /*0082*/ 	.short	0x0020


	//----- nvinfo : EIATTR_SW_WAR
	.align		4
.L_21:
        /*0084*/ 	.byte	0x04, 0x36
        /*0086*/ 	.short	(.L_23 - .L_22)
.L_22:
        /*0088*/ 	.word	0x00000008
.L_23:


//--------------------- .nv.callgraph             --------------------------
	.section	.nv.callgraph,"",@"SHT_CUDA_CALLGRAPH"
	.align	4
	.sectionentsize	8
	.align		4
        /*0000*/ 	.word	0x00000000
	.align		4
        /*0004*/ 	.word	0xffffffff
	.align		4
        /*0008*/ 	.word	0x00000000
	.align		4
        /*000c*/ 	.word	0xfffffffe
	.align		4
        /*0010*/ 	.word	0x00000000
	.align		4
        /*0014*/ 	.word	0xfffffffd
	.align		4
        /*0018*/ 	.word	0x00000000
	.align		4
        /*001c*/ 	.word	0xfffffffc


//--------------------- .text._Z13MatrixMulCUDAPfS_S_ii --------------------------
	.section	.text._Z13MatrixMulCUDAPfS_S_ii,"ax",@progbits
	.align	128
        .global         _Z13MatrixMulCUDAPfS_S_ii
        .type           _Z13MatrixMulCUDAPfS_S_ii,@function
        .size           _Z13MatrixMulCUDAPfS_S_ii,(.L_x_7 - _Z13MatrixMulCUDAPfS_S_ii)
        .other          _Z13MatrixMulCUDAPfS_S_ii,@"STO_CUDA_ENTRY STV_DEFAULT"
_Z13MatrixMulCUDAPfS_S_ii:
.text._Z13MatrixMulCUDAPfS_S_ii:
[----:B------:R-:W-:Y:S01]  /*0000*/  LDC R1, c[0x0][0x37c] ;  /* 0x0000df00ff017b82 */ /* 0x000fe20000000800 */
[----:B------:R-:W0:Y:S07]  /*0010*/  S2R R3, SR_CTAID.Y ;  /* 0x0000000000037919 */ /* 0x000e2e0000002600 */
[----:B------:R-:W1:Y:S01]  /*0020*/  S2UR UR6, SR_CgaCtaId ;  /* 0x00000000000679c3 */ /* 0x000e620000008800 */
[----:B------:R-:W2:Y:S01]  /*0030*/  LDCU.64 UR8, c[0x0][0x398] ;  /* 0x00007300ff0877ac */ /* 0x000ea20008000a00 */
[----:B------:R-:W0:Y:S01]  /*0040*/  S2R R16, SR_TID.Y ;  /* 0x0000000000107919 */ /* 0x000e220000002200 */
[----:B------:R-:W-:Y:S01]  /*0050*/  UMOV UR4, 0x400 ;  /* 0x0000040000047882 */ /* 0x000fe20000000000 */
[----:B------:R-:W3:Y:S01]  /*0060*/  LDCU.64 UR14, c[0x0][0x358] ;  /* 0x00006b00ff0e77ac */ /* 0x000ee20008000a00 */
[----:B------:R-:W4:Y:S01]  /*0070*/  S2R R0, SR_TID.X ;  /* 0x0000000000007919 */ /* 0x000f220000002100 */
[----:B------:R-:W-:-:S02]  /*0080*/  UIADD3 UR5, UPT, UPT, UR4, 0x1000, URZ ;  /* 0x0000100004057890 */ /* 0x000fc4000fffe0ff */
[----:B--2---:R-:W-:Y:S02]  /*0090*/  ULOP3.LUT UR16, UR8, 0x7, URZ, 0xc0, !UPT ;  /* 0x0000000708107892 */ /* 0x004fe4000f8ec0ff */
[----:B-1----:R-:W-:Y:S02]  /*00a0*/  ULEA UR4, UR6, UR4, 0x18 ;  /* 0x0000000406047291 */ /* 0x002fe4000f8ec0ff */
[----:B------:R-:W-:Y:S02]  /*00b0*/  ULEA UR5, UR6, UR5, 0x18 ;  /* 0x0000000506057291 */ /* 0x000fe4000f8ec0ff */
[----:B------:R-:W-:Y:S01]  /*00c0*/  ULOP3.LUT UR6, UR8, 0x7ffffff8, URZ, 0xc0, !UPT ;  /* 0x7ffffff808067892 */ /* 0x000fe2000f8ec0ff */
[----:B0-----:R-:W-:Y:S02]  /*00d0*/  LEA R3, R3, R16, 0x5 ;  /* 0x0000001003037211 */ /* 0x001fe400078e28ff */
[----:B------:R-:W-:Y:S01]  /*00e0*/  LEA R13, R16, UR4, 0x7 ;  /* 0x00000004100d7c11 */ /* 0x000fe2000f8e38ff */
[----:B------:R-:W-:Y:S01]  /*00f0*/  UMOV UR4, URZ ;  /* 0x000000ff00047c82 */ /* 0x000fe20008000000 */
[C---:B----4-:R-:W-:Y:S01]  /*0100*/  LEA R12, R0.reuse, UR5, 0x2 ;  /* 0x00000005000c7c11 */ /* 0x050fe2000f8e10ff */
[C---:B------:R-:W-:Y:S01]  /*0110*/  IMAD R20, R3.reuse, UR8, RZ ;  /* 0x0000000803147c24 */ /* 0x040fe2000f8e02ff */
[----:B------:R-:W-:Y:S01]  /*0120*/  LEA R15, R0, R13, 0x2 ;  /* 0x0000000d000f7211 */ /* 0x000fe200078e10ff */
[----:B------:R-:W-:Y:S01]  /*0130*/  IMAD R14, R3, UR9, R0 ;  /* 0x00000009030e7c24 */ /* 0x000fe2000f8e0200 */
[----:B---3--:R-:W-:-:S07]  /*0140*/  LEA R16, R16, R12, 0x7 ;  /* 0x0000000c10107211 */ /* 0x008fce00078e38ff */
.L_x_5:
[----:B0-----:R-:W0:Y:S01]  /*0150*/  LDCU UR13, c[0x0][0x398] ;  /* 0x00007300ff0d77ac */ /* 0x001e220008000800 */
[----:B------:R-:W-:Y:S01]  /*0160*/  HFMA2 R18, -RZ, RZ, 0, 0 ;  /* 0x00000000ff127431 */ /* 0x000fe200000001ff */
[----:B0-----:R-:W-:-:S09]  /*0170*/  UISETP.GE.AND UP0, UPT, UR13, 0x1, UPT ;  /* 0x000000010d00788c */ /* 0x001fd2000bf06270 */
[----:B------:R-:W-:Y:S05]  /*0180*/  BRA.U !UP0, `(.L_x_0) ;  /* 0x0000001108307547 */ /* 0x000fea000b800000 */
[----:B------:R-:W-:Y:S01]  /*0190*/  UISETP.GE.U32.AND UP0, UPT, UR13, 0x8, UPT ;  /* 0x000000080d00788c */ /* 0x000fe2000bf06070 */
[----:B------:R-:W-:Y:S01]  /*01a0*/  MOV R18, RZ ;  /* 0x000000ff00127202 */ /* 0x000fe20000000f00 */
[----:B------:R-:W-:-:S07]  /*01b0*/  UMOV UR5, URZ ;  /* 0x000000ff00057c82 */ /* 0x000fce0008000000 */
[----:B------:R-:W-:Y:S05]  /*01c0*/  BRA.U !UP0, `(.L_x_1) ;  /* 0x0000000508c87547 */ /* 0x000fea000b800000 */
[----:B------:R-:W0:Y:S01]  /*01d0*/  S2R R17, SR_CTAID.X ;  /* 0x0000000000117919 */ /* 0x000e220000002500 */
[----:B------:R-:W1:Y:S01]  /*01e0*/  LDC R19, c[0x0][0x39c] ;  /* 0x0000e700ff137b82 */ /* 0x000e620000000800 */
[----:B------:R-:W-:Y:S01]  /*01f0*/  MOV R18, RZ ;  /* 0x000000ff00127202 */ /* 0x000fe20000000f00 */
[----:B------:R-:W-:-:S06]  /*0200*/  UMOV UR5, URZ ;  /* 0x000000ff00057c82 */ /* 0x000fcc0008000000 */
[----:B------:R-:W2:Y:S08]  /*0210*/  LDC.64 R2, c[0x0][0x388] ;  /* 0x0000e200ff027b82 */ /* 0x000eb00000000a00 */
[----:B------:R-:W3:Y:S01]  /*0220*/  LDC.64 R4, c[0x0][0x390] ;  /* 0x0000e400ff047b82 */ /* 0x000ee20000000a00 */
[----:B0-----:R-:W-:-:S04]  /*0230*/  IADD3 R17, PT, PT, R17, UR4, RZ ;  /* 0x0000000411117c10 */ /* 0x001fc8000fffe0ff */
[----:B------:R-:W-:-:S07]  /*0240*/  LEA R17, R17, R0, 0x5 ;  /* 0x0000000011117211 */ /* 0x000fce00078e28ff */
.L_x_2:
[----:B------:R-:W-:Y:S01]  /*0250*/  IADD3 R7, PT, PT, R20, UR5, RZ ;  /* 0x0000000514077c10 */ /* 0x000fe2000fffe0ff */
[----:B-1----:R-:W-:-:S04]  /*0260*/  IMAD R9, R19, UR5, R17 ;  /* 0x0000000513097c24 */ /* 0x002fc8000f8e0211 */
[----:B--2---:R-:W-:-:S04]  /*0270*/  IMAD.WIDE.U32 R6, R7, 0x4, R2 ;  /* 0x0000000407067825 */ /* 0x004fc800078e0002 */
[----:B---3--:R-:W-:Y:S01]  /*0280*/  IMAD.WIDE R8, R9, 0x4, R4 ;  /* 0x0000000409087825 */ /* 0x008fe200078e0204 */
[----:B------:R-:W2:Y:S04]  /*0290*/  LDG.E R22, desc[UR14][R6.64] ;  /* 0x0000000e06167981 */ /* 0x000ea8000c1e1900 */
[----:B------:R-:W3:Y:S01]  /*02a0*/  LDG.E R23, desc[UR14][R8.64] ;  /* 0x0000000e08177981 */ /* 0x000ee2000c1e1900 */
[----:B------:R-:W-:Y:S01]  /*02b0*/  USHF.L.U32 UR7, UR5, 0x2, URZ ;  /* 0x0000000205077899 */ /* 0x000fe200080006ff */
[----:B------:R-:W-:Y:S01]  /*02c0*/  IMAD.WIDE R10, R19, 0x4, R8 ;  /* 0x00000004130a7825 */ /* 0x000fe200078e0208 */
[----:B------:R-:W-:Y:S02]  /*02d0*/  USHF.L.U32 UR8, UR5, 0x7, URZ ;  /* 0x0000000705087899 */ /* 0x000fe400080006ff */
[----:B------:R-:W-:-:S02]  /*02e0*/  ULOP3.LUT UR7, UR7, 0x60, URZ, 0xc0, !UPT ;  /* 0x0000006007077892 */ /* 0x000fc4000f8ec0ff */
[----:B------:R-:W-:Y:S01]  /*02f0*/  ULOP3.LUT UR8, UR8, 0xc00, URZ, 0xc0, !UPT ;  /* 0x00000c0008087892 */ /* 0x000fe2000f8ec0ff */
[----:B--2---:R-:W-:Y:S04]  /*0300*/  STS [R15], R22 ;  /* 0x000000160f007388 */ /* 0x004fe80000000800 */
[----:B---3--:R-:W-:Y:S01]  /*0310*/  STS [R16], R23 ;  /* 0x0000001710007388 */ /* 0x008fe20000000800 */
[----:B------:R-:W-:Y:S06]  /*0320*/  BAR.SYNC.DEFER_BLOCKING 0x0 ;  /* 0x0000000000007b1d */ /* 0x000fec0000010000 */
[----:B------:R-:W-:Y:S04]  /*0330*/  LDS R21, [R13+UR7] ;  /* 0x000000070d157984 */ /* 0x000fe80008000800 */
[----:B------:R-:W0:Y:S01]  /*0340*/  LDS R26, [R12+UR8] ;  /* 0x000000080c1a7984 */ /* 0x000e220008000800 */
[----:B------:R-:W-:Y:S06]  /*0350*/  BAR.SYNC.DEFER_BLOCKING 0x0 ;  /* 0x0000000000007b1d */ /* 0x000fec0000010000 */
[----:B------:R-:W2:Y:S04]  /*0360*/  LDG.E R28, desc[UR14][R6.64+0x4] ;  /* 0x0000040e061c7981 */ /* 0x000ea8000c1e1900 */
[----:B------:R-:W3:Y:S01]  /*0370*/  LDG.E R27, desc[UR14][R10.64] ;  /* 0x0000000e0a1b7981 */ /* 0x000ee2000c1e1900 */
[----:B------:R-:W-:Y:S01]  /*0380*/  UIADD3 UR7, UPT, UPT, UR5, 0x1, URZ ;  /* 0x0000000105077890 */ /* 0x000fe2000fffe0ff */
[----:B------:R-:W-:-:S03]  /*0390*/  IMAD.WIDE R8, R19, 0x4, R10 ;  /* 0x0000000413087825 */ /* 0x000fc600078e020a */
[----:B------:R-:W-:Y:S02]  /*03a0*/  USHF.L.U32 UR8, UR7, 0x2, URZ ;  /* 0x0000000207087899 */ /* 0x000fe400080006ff */
[----:B------:R-:W-:Y:S02]  /*03b0*/  USHF.L.U32 UR7, UR7, 0x7, URZ ;  /* 0x0000000707077899 */ /* 0x000fe400080006ff */
[----:B------:R-:W-:Y:S02]  /*03c0*/  ULOP3.LUT UR8, UR8, 0x64, URZ, 0xc0, !UPT ;  /* 0x0000006408087892 */ /* 0x000fe4000f8ec0ff */
[----:B------:R-:W-:Y:S01]  /*03d0*/  ULOP3.LUT UR7, UR7, 0xc80, URZ, 0xc0, !UPT ;  /* 0x00000c8007077892 */ /* 0x000fe2000f8ec0ff */
[----:B--2---:R-:W-:Y:S04]  /*03e0*/  STS [R15], R28 ;  /* 0x0000001c0f007388 */ /* 0x004fe80000000800 */
[----:B---3--:R-:W-:Y:S01]  /*03f0*/  STS [R16], R27 ;  /* 0x0000001b10007388 */ /* 0x008fe20000000800 */
[----:B------:R-:W-:Y:S06]  /*0400*/  BAR.SYNC.DEFER_BLOCKING 0x0 ;  /* 0x0000000000007b1d */ /* 0x000fec0000010000 */
[----:B------:R-:W-:Y:S04]  /*0410*/  LDS R24, [R13+UR8] ;  /* 0x000000080d187984 */ /* 0x000fe80008000800 */
[----:B------:R-:W1:Y:S01]  /*0420*/  LDS R25, [R12+UR7] ;  /* 0x000000070c197984 */ /* 0x000e620008000800 */
[----:B------:R-:W-:Y:S06]  /*0430*/  BAR.SYNC.DEFER_BLOCKING 0x0 ;  /* 0x0000000000007b1d */ /* 0x000fec0000010000 */
[----:B------:R-:W2:Y:S04]  /*0440*/  LDG.E R29, desc[UR14][R6.64+0x8] ;  /* 0x0000080e061d7981 */ /* 0x000ea8000c1e1900 */
[----:B------:R-:W3:Y:S01]  /*0450*/  LDG.E R11, desc[UR14][R8.64] ;  /* 0x0000000e080b7981 */ /* 0x000ee2000c1e1900 */
[----:B------:R-:W-:-:S04]  /*0460*/  UIADD3 UR9, UPT, UPT, UR5, 0x2, URZ ;  /* 0x0000000205097890 */ /* 0x000fc8000fffe0ff */
[----:B------:R-:W-:Y:S02]  /*0470*/  USHF.L.U32 UR10, UR9, 0x2, URZ ;  /* 0x00000002090a7899 */ /* 0x000fe400080006ff */
[----:B------:R-:W-:Y:S02]  /*0480*/  USHF.L.U32 UR9, UR9, 0x7, URZ ;  /* 0x0000000709097899 */ /* 0x000fe400080006ff */
[----:B------:R-:W-:Y:S02]  /*0490*/  ULOP3.LUT UR10, UR10, 0x68, URZ, 0xc0, !UPT ;  /* 0x000000680a0a7892 */ /* 0x000fe4000f8ec0ff */
[----:B------:R-:W-:Y:S01]  /*04a0*/  ULOP3.LUT UR9, UR9, 0xd00, URZ, 0xc0, !UPT ;  /* 0x00000d0009097892 */ /* 0x000fe2000f8ec0ff */
[----:B--2---:R-:W-:Y:S04]  /*04b0*/  STS [R15], R29 ;  /* 0x0000001d0f007388 */ /* 0x004fe80000000800 */
[----:B---3--:R2:W-:Y:S01]  /*04c0*/  STS [R16], R11 ;  /* 0x0000000b10007388 */ /* 0x0085e20000000800 */
[----:B------:R-:W-:Y:S01]  /*04d0*/  BAR.SYNC.DEFER_BLOCKING 0x0 ;  /* 0x0000000000007b1d */ /* 0x000fe20000010000 */
[----:B--2---:R-:W-:-:S05]  /*04e0*/  IMAD.WIDE R10, R19, 0x4, R8 ;  /* 0x00000004130a7825 */ /* 0x004fca00078e0208 */
[----:B------:R-:W-:Y:S04]  /*04f0*/  LDS R23, [R13+UR10] ;  /* 0x0000000a0d177984 */ /* 0x000fe80008000800 */
[----:B------:R-:W2:Y:S01]  /*0500*/  LDS R22, [R12+UR9] ;  /* 0x000000090c167984 */ /* 0x000ea20008000800 */
[----:B------:R-:W-:Y:S06]  /*0510*/  BAR.SYNC.DEFER_BLOCKING 0x0 ;  /* 0x0000000000007b1d */ /* 0x000fec0000010000 */
[----:B------:R-:W3:Y:S04]  /*0520*/  LDG.E R28, desc[UR14][R6.64+0xc] ;  /* 0x00000c0e061c7981 */ /* 0x000ee8000c1e1900 */
[----:B------:R-:W4:Y:S01]  /*0530*/  LDG.E R29, desc[UR14][R10.64] ;  /* 0x0000000e0a1d7981 */ /* 0x000f22000c1e1900 */
[----:B0-----:R-:W-:Y:S01]  /*0540*/  FFMA R27, R21, R26, R18 ;  /* 0x0000001a151b7223 */ /* 0x001fe20000000012 */
[----:B------:R-:W-:-:S02]  /*0550*/  IMAD.WIDE R8, R19, 0x4, R10 ;  /* 0x0000000413087825 */ /* 0x000fc400078e020a */
[----:B---3--:R0:W-:Y:S04]  /*0560*/  STS [R15], R28 ;  /* 0x0000001c0f007388 */ /* 0x0081e80000000800 */
[----:B----4-:R3:W-:Y:S01]  /*0570*/  STS [R16], R29 ;  /* 0x0000001d10007388 */ /* 0x0107e20000000800 */
[----:B------:R-:W-:Y:S06]  /*0580*/  BAR.SYNC.DEFER_BLOCKING 0x0 ;  /* 0x0000000000007b1d */ /* 0x000fec0000010000 */
[----:B------:R-:W-:Y:S04]  /*0590*/  LDS R21, [R13+UR8+0x8] ;  /* 0x000008080d157984 */ /* 0x000fe80008000800 */
[----:B------:R-:W4:Y:S01]  /*05a0*/  LDS R18, [R12+UR7+0x100] ;  /* 0x000100070c127984 */ /* 0x000f220008000800 */
[----:B------:R-:W-:Y:S06]  /*05b0*/  BAR.SYNC.DEFER_BLOCKING 0x0 ;  /* 0x0000000000007b1d */ /* 0x000fec0000010000 */
[----:B0-----:R-:W5:Y:S04]  /*05c0*/  LDG.E R28, desc[UR14][R6.64+0x10] ;  /* 0x0000100e061c7981 */ /* 0x001f68000c1e1900 */
[----:B---3--:R-:W3:Y:S01]  /*05d0*/  LDG.E R29, desc[UR14][R8.64] ;  /* 0x0000000e081d7981 */ /* 0x008ee2000c1e1900 */
[----:B------:R-:W-:Y:S01]  /*05e0*/  UIADD3 UR11, UPT, UPT, UR5, 0x4, URZ ;  /* 0x00000004050b7890 */ /* 0x000fe2000fffe0ff */
[----:B-1----:R-:W-:Y:S01]  /*05f0*/  FFMA R26, R24, R25, R27 ;  /* 0x00000019181a7223 */ /* 0x002fe2000000001b */
[----:B------:R-:W-:-:S02]  /*0600*/  IMAD.WIDE R10, R19, 0x4, R8 ;  /* 0x00000004130a7825 */ /* 0x000fc400078e0208 */
[----:B------:R-:W-:Y:S02]  /*0610*/  USHF.L.U32 UR12, UR11, 0x2, URZ ;  /* 0x000000020b0c7899 */ /* 0x000fe400080006ff */
[----:B------:R-:W-:Y:S02]  /*0620*/  USHF.L.U32 UR11, UR11, 0x7, URZ ;  /* 0x000000070b0b7899 */ /* 0x000fe400080006ff */
[----:B------:R-:W-:Y:S02]  /*0630*/  ULOP3.LUT UR12, UR12, 0x70, URZ, 0xc0, !UPT ;  /* 0x000000700c0c7892 */ /* 0x000fe4000f8ec0ff */
[----:B------:R-:W-:Y:S01]  /*0640*/  ULOP3.LUT UR11, UR11, 0xe00, URZ, 0xc0, !UPT ;  /* 0x00000e000b0b7892 */ /* 0x000fe2000f8ec0ff */
[----:B-----5:R-:W-:Y:S04]  /*0650*/  STS [R15], R28 ;  /* 0x0000001c0f007388 */ /* 0x020fe80000000800 */
[----:B---3--:R0:W-:Y:S01]  /*0660*/  STS [R16], R29 ;  /* 0x0000001d10007388 */ /* 0x0081e20000000800 */
[----:B------:R-:W-:Y:S06]  /*0670*/  BAR.SYNC.DEFER_BLOCKING 0x0 ;  /* 0x0000000000007b1d */ /* 0x000fec0000010000 */
[----:B------:R-:W-:Y:S04]  /*0680*/  LDS R24, [R13+UR12] ;  /* 0x0000000c0d187984 */ /* 0x000fe80008000800 */
[----:B------:R-:W1:Y:S01]  /*0690*/  LDS R25, [R12+UR11] ;  /* 0x0000000b0c197984 */ /* 0x000e620008000800 */
[----:B------:R-:W-:Y:S06]  /*06a0*/  BAR.SYNC.DEFER_BLOCKING 0x0 ;  /* 0x0000000000007b1d */ /* 0x000fec0000010000 */
[----:B------:R-:W3:Y:S04]  /*06b0*/  LDG.E R27, desc[UR14][R6.64+0x14] ;  /* 0x0000140e061b7981 */ /* 0x000ee8000c1e1900 */
[----:B0-----:R-:W5:Y:S01]  /*06c0*/  LDG.E R29, desc[UR14][R10.64] ;  /* 0x0000000e0a1d7981 */ /* 0x001f62000c1e1900 */
[----:B--2---:R-:W-:Y:S01]  /*06d0*/  FFMA R22, R23, R22, R26 ;  /* 0x0000001617167223 */ /* 0x004fe2000000001a */
[----:B------:R-:W-:-:S02]  /*06e0*/  IMAD.WIDE R8, R19, 0x4, R10 ;  /* 0x0000000413087825 */ /* 0x000fc400078e020a */
[----:B---3--:R-:W-:Y:S04]  /*06f0*/  STS [R15], R27 ;  /* 0x0000001b0f007388 */ /* 0x008fe80000000800 */
[----:B-----5:R0:W-:Y:S01]  /*0700*/  STS [R16], R29 ;  /* 0x0000001d10007388 */ /* 0x0201e20000000800 */
[----:B------:R-:W-:Y:S06]  /*0710*/  BAR.SYNC.DEFER_BLOCKING 0x0 ;  /* 0x0000000000007b1d */ /* 0x000fec0000010000 */
[----:B------:R-:W-:Y:S04]  /*0720*/  LDS R23, [R13+UR8+0x10] ;  /* 0x000010080d177984 */ /* 0x000fe80008000800 */
[----:B------:R-:W2:Y:S01]  /*0730*/  LDS R26, [R12+UR7+0x200] ;  /* 0x000200070c1a7984 */ /* 0x000ea20008000800 */
[----:B------:R-:W-:Y:S06]  /*0740*/  BAR.SYNC.DEFER_BLOCKING 0x0 ;  /* 0x0000000000007b1d */ /* 0x000fec0000010000 */
[----:B------:R-:W3:Y:S04]  /*0750*/  LDG.E R28, desc[UR14][R6.64+0x18] ;  /* 0x0000180e061c7981 */ /* 0x000ee8000c1e1900 */
[----:B0-----:R-:W5:Y:S01]  /*0760*/  LDG.E R29, desc[UR14][R8.64] ;  /* 0x0000000e081d7981 */ /* 0x001f62000c1e1900 */
[----:B------:R-:W-:-:S03]  /*0770*/  IMAD.WIDE R10, R19, 0x4, R8 ;  /* 0x00000004130a7825 */ /* 0x000fc600078e0208 */
[----:B---3--:R-:W-:Y:S04]  /*0780*/  STS [R15], R28 ;  /* 0x0000001c0f007388 */ /* 0x008fe80000000800 */
[----:B-----5:R-:W-:Y:S01]  /*0790*/  STS [R16], R29 ;  /* 0x0000001d10007388 */ /* 0x020fe20000000800 */
[----:B------:R-:W-:Y:S06]  /*07a0*/  BAR.SYNC.DEFER_BLOCKING 0x0 ;  /* 0x0000000000007b1d */ /* 0x000fec0000010000 */
[----:B------:R-:W-:Y:S04]  /*07b0*/  LDS R27, [R13+UR10+0x10] ;  /* 0x0000100a0d1b7984 */ /* 0x000fe80008000800 */
[----:B------:R-:W0:Y:S01]  /*07c0*/  LDS R28, [R12+UR9+0x200] ;  /* 0x000200090c1c7984 */ /* 0x000e220008000800 */
[----:B------:R-:W-:Y:S06]  /*07d0*/  BAR.SYNC.DEFER_BLOCKING 0x0 ;  /* 0x0000000000007b1d */ /* 0x000fec0000010000 */
[----:B------:R-:W3:Y:S04]  /*07e0*/  LDG.E R6, desc[UR14][R6.64+0x1c] ;  /* 0x00001c0e06067981 */ /* 0x000ee8000c1e1900 */
[----:B------:R-:W5:Y:S01]  /*07f0*/  LDG.E R11, desc[UR14][R10.64] ;  /* 0x0000000e0a0b7981 */ /* 0x000f62000c1e1900 */
[----:B----4-:R-:W-:Y:S01]  /*0800*/  FFMA R21, R21, R18, R22 ;  /* 0x0000001215157223 */ /* 0x010fe20000000016 */
[----:B------:R-:W-:-:S03]  /*0810*/  UIADD3 UR5, UPT, UPT, UR5, 0x8, URZ ;  /* 0x0000000805057890 */ /* 0x000fc6000fffe0ff */
[----:B-1----:R-:W-:Y:S01]  /*0820*/  FFMA R24, R24, R25, R21 ;  /* 0x0000001918187223 */ /* 0x002fe20000000015 */
[----:B------:R-:W-:-:S03]  /*0830*/  UISETP.NE.AND UP0, UPT, UR5, UR6, UPT ;  /* 0x000000060500728c */ /* 0x000fc6000bf05270 */
[----:B--2---:R-:W-:-:S04]  /*0840*/  FFMA R24, R23, R26, R24 ;  /* 0x0000001a17187223 */ /* 0x004fc80000000018 */
[----:B0-----:R-:W-:Y:S01]  /*0850*/  FFMA R24, R27, R28, R24 ;  /* 0x0000001c1b187223 */ /* 0x001fe20000000018 */
[----:B---3--:R-:W-:Y:S04]  /*0860*/  STS [R15], R6 ;  /* 0x000000060f007388 */ /* 0x008fe80000000800 */
[----:B-----5:R-:W-:Y:S01]  /*0870*/  STS [R16], R11 ;  /* 0x0000000b10007388 */ /* 0x020fe20000000800 */
[----:B------:R-:W-:Y:S06]  /*0880*/  BAR.SYNC.DEFER_BLOCKING 0x0 ;  /* 0x0000000000007b1d */ /* 0x000fec0000010000 */
[----:B------:R-:W-:Y:S04]  /*0890*/  LDS R9, [R13+UR8+0x18] ;  /* 0x000018080d097984 */ /* 0x000fe80008000800 */
[----:B------:R-:W0:Y:S02]  /*08a0*/  LDS R8, [R12+UR7+0x300] ;  /* 0x000300070c087984 */ /* 0x000e240008000800 */
[----:B0-----:R-:W-:Y:S01]  /*08b0*/  FFMA R18, R9, R8, R24 ;  /* 0x0000000809127223 */ /* 0x001fe20000000018 */
[----:B------:R-:W-:Y:S06]  /*08c0*/  BAR.SYNC.DEFER_BLOCKING 0x0 ;  /* 0x0000000000007b1d */ /* 0x000fec0000010000 */
[----:B------:R-:W-:Y:S05]  /*08d0*/  BRA.U UP0, `(.L_x_2) ;  /* 0xfffffff9005c7547 */ /* 0x000fea000b83ffff */
[----:B------:R-:W-:-:S05]  /*08e0*/  UMOV UR5, UR6 ;  /* 0x0000000600057c82 */ /* 0x000fca0008000000 */
.L_x_1:
[----:B------:R-:W-:-:S09]  /*08f0*/  UISETP.NE.AND UP0, UPT, UR16, URZ, UPT ;  /* 0x000000ff1000728c */ /* 0x000fd2000bf05270 */
[----:B------:R-:W-:Y:S05]  /*0900*/  BRA.U !UP0, `(.L_x_0) ;  /* 0x0000000908507547 */ /* 0x000fea000b800000 */
[----:B------:R-:W0:Y:S01]  /*0910*/  S2R R5, SR_CTAID.X ;  /* 0x0000000000057919 */ /* 0x000e220000002500 */
[----:B------:R-:W-:Y:S02]  /*0920*/  UIADD3 UR7, UPT, UPT, UR16, -0x1, URZ ;  /* 0xffffffff10077890 */ /* 0x000fe4000fffe0ff */
[----:B------:R-:W-:Y:S02]  /*0930*/  ULOP3.LUT UP1, UR9, UR13, 0x3, URZ, 0xc0, !UPT ;  /* 0x000000030d097892 */ /* 0x000fe4000f82c0ff */
[----:B------:R-:W-:Y:S01]  /*0940*/  UISETP.GE.U32.AND UP0, UPT, UR7, 0x3, UPT ;  /* 0x000000030700788c */ /* 0x000fe2000bf06070 */
[----:B0-----:R-:W-:-:S08]  /*0950*/  IADD3 R5, PT, PT, R5, UR4, RZ ;  /* 0x0000000405057c10 */ /* 0x001fd0000fffe0ff */
[----:B------:R-:W-:Y:S05]  /*0960*/  BRA.U !UP0, `(.L_x_3) ;  /* 0x0000000508287547 */ /* 0x000fea000b800000 */
[----:B------:R-:W0:Y:S01]  /*0970*/  S2R R8, SR_CTAID.X ;  /* 0x0000000000087919 */ /* 0x000e220000002500 */
[----:B------:R-:W1:Y:S01]  /*0980*/  LDC R4, c[0x0][0x39c] ;  /* 0x0000e700ff047b82 */ /* 0x000e620000000800 */
[----:B------:R-:W2:Y:S07]  /*0990*/  LDCU.64 UR10, c[0x0][0x388] ;  /* 0x00007100ff0a77ac */ /* 0x000eae0008000a00 */
[----:B------:R-:W3:Y:S08]  /*09a0*/  LDC.64 R6, c[0x0][0x388] ;  /* 0x0000e200ff067b82 */ /* 0x000ef00000000a00 */
[----:B------:R-:W4:Y:S01]  /*09b0*/  LDC.64 R2, c[0x0][0x390] ;  /* 0x0000e400ff027b82 */ /* 0x000f220000000a00 */
[----:B0-----:R-:W-:-:S04]  /*09c0*/  IADD3 R9, PT, PT, R8, UR4, RZ ;  /* 0x0000000408097c10 */ /* 0x001fc8000fffe0ff */
[----:B------:R-:W-:Y:S02]  /*09d0*/  LEA R11, R9, R0, 0x5 ;  /* 0x00000000090b7211 */ /* 0x000fe400078e28ff */
[----:B------:R-:W-:-:S03]  /*09e0*/  IADD3 R9, PT, PT, R20, UR5, RZ ;  /* 0x0000000514097c10 */ /* 0x000fc6000fffe0ff */
[----:B-1----:R-:W-:Y:S02]  /*09f0*/  IMAD R11, R4, UR5, R11 ;  /* 0x00000005040b7c24 */ /* 0x002fe4000f8e020b */
[----:B---3--:R-:W-:-:S04]  /*0a00*/  IMAD.WIDE.U32 R8, R9, 0x4, R6 ;  /* 0x0000000409087825 */ /* 0x008fc800078e0006 */
[----:B----4-:R-:W-:Y:S02]  /*0a10*/  IMAD.WIDE R6, R11, 0x4, R2 ;  /* 0x000000040b067825 */ /* 0x010fe400078e0202 */
[----:B------:R-:W3:Y:S04]  /*0a20*/  LDG.E R8, desc[UR14][R8.64] ;  /* 0x0000000e08087981 */ /* 0x000ee8000c1e1900 */
[----:B------:R0:W4:Y:S01]  /*0a30*/  LDG.E R19, desc[UR14][R6.64] ;  /* 0x0000000e06137981 */ /* 0x000122000c1e1900 */
[----:B------:R-:W-:Y:S02]  /*0a40*/  USHF.L.U32 UR7, UR5, 0x2, URZ ;  /* 0x0000000205077899 */ /* 0x000fe400080006ff */
[----:B------:R-:W-:Y:S01]  /*0a50*/  IADD3 R3, P0, PT, R20, UR5, RZ ;  /* 0x0000000514037c10 */ /* 0x000fe2000ff1e0ff */
[----:B------:R-:W-:-:S02]  /*0a60*/  USHF.L.U32 UR8, UR5, 0x7, URZ ;  /* 0x0000000705087899 */ /* 0x000fc400080006ff */
[----:B------:R-:W-:Y:S01]  /*0a70*/  ULOP3.LUT UR7, UR7, 0x7c, URZ, 0xc0, !UPT ;  /* 0x0000007c07077892 */ /* 0x000fe2000f8ec0ff */
[----:B------:R-:W-:Y:S01]  /*0a80*/  IADD3.X R10, PT, PT, RZ, RZ, RZ, P0, !PT ;  /* 0x000000ffff0a7210 */ /* 0x000fe200007fe4ff */
[----:B------:R-:W-:Y:S01]  /*0a90*/  ULOP3.LUT UR8, UR8, 0xf80, URZ, 0xc0, !UPT ;  /* 0x00000f8008087892 */ /* 0x000fe2000f8ec0ff */
[----:B--2---:R-:W-:Y:S01]  /*0aa0*/  LEA R2, P0, R3, UR10, 0x2 ;  /* 0x0000000a03027c11 */ /* 0x004fe2000f8010ff */
[----:B0-----:R-:W-:-:S03]  /*0ab0*/  IMAD.WIDE R6, R4, 0x4, R6 ;  /* 0x0000000404067825 */ /* 0x001fc600078e0206 */
[----:B------:R-:W-:Y:S01]  /*0ac0*/  LEA.HI.X R3, R3, UR11, R10, 0x2, P0 ;  /* 0x0000000b03037c11 */ /* 0x000fe200080f140a */
[----:B---3--:R0:W-:Y:S04]  /*0ad0*/  STS [R15], R8 ;  /* 0x000000080f007388 */ /* 0x0081e80000000800 */
[----:B----4-:R-:W-:Y:S01]  /*0ae0*/  STS [R16], R19 ;  /* 0x0000001310007388 */ /* 0x010fe20000000800 */
[----:B------:R-:W-:Y:S06]  /*0af0*/  BAR.SYNC.DEFER_BLOCKING 0x0 ;  /* 0x0000000000007b1d */ /* 0x000fec0000010000 */
[----:B------:R-:W-:Y:S04]  /*0b00*/  LDS R17, [R13+UR7] ;  /* 0x000000070d117984 */ /* 0x000fe80008000800 */
[----:B------:R-:W1:Y:S01]  /*0b10*/  LDS R11, [R12+UR8] ;  /* 0x000000080c0b7984 */ /* 0x000e620008000800 */
[----:B------:R-:W-:Y:S06]  /*0b20*/  BAR.SYNC.DEFER_BLOCKING 0x0 ;  /* 0x0000000000007b1d */ /* 0x000fec0000010000 */
[----:B------:R-:W2:Y:S04]  /*0b30*/  LDG.E R10, desc[UR14][R2.64+0x4] ;  /* 0x0000040e020a7981 */ /* 0x000ea8000c1e1900 */
[----:B------:R-:W3:Y:S01]  /*0b40*/  LDG.E R21, desc[UR14][R6.64] ;  /* 0x0000000e06157981 */ /* 0x000ee2000c1e1900 */
[----:B------:R-:W-:Y:S01]  /*0b50*/  UIADD3 UR7, UPT, UPT, UR5, 0x1, URZ ;  /* 0x0000000105077890 */ /* 0x000fe2000fffe0ff */
[----:B0-----:R-:W-:-:S03]  /*0b60*/  IMAD.WIDE R8, R4, 0x4, R6 ;  /* 0x0000000404087825 */ /* 0x001fc600078e0206 */
        /* <DEDUP_REMOVED lines=22> */
[----:B------:R-:W2:Y:S01]  /*0cd0*/  LDS R8, [R12+UR7] ;  /* 0x000000070c087984 */ /* 0x000ea20008000800 */
[----:B------:R-:W-:Y:S06]  /*0ce0*/  BAR.SYNC.DEFER_BLOCKING 0x0 ;  /* 0x0000000000007b1d */ /* 0x000fec0000010000 */
[----:B------:R-:W3:Y:S04]  /*0cf0*/  LDG.E R2, desc[UR14][R2.64+0xc] ;  /* 0x00000c0e02027981 */ /* 0x000ee8000c1e1900 */
[----:B------:R-:W4:Y:S01]  /*0d00*/  LDG.E R7, desc[UR14][R6.64] ;  /* 0x0000000e06077981 */ /* 0x000f22000c1e1900 */
[----:B------:R-:W-:Y:S01]  /*0d10*/  UIADD3 UR7, UPT, UPT, UR5, 0x3, URZ ;  /* 0x0000000305077890 */ /* 0x000fe2000fffe0ff */
[----:B-1----:R-:W-:Y:S01]  /*0d20*/  FFMA R11, R17, R11, R18 ;  /* 0x0000000b110b7223 */ /* 0x002fe20000000012 */
[----:B------:R-:W-:-:S02]  /*0d30*/  UIADD3 UR5, UPT, UPT, UR5, 0x4, URZ ;  /* 0x0000000405057890 */ /* 0x000fc4000fffe0ff */
[----:B------:R-:W-:Y:S01]  /*0d40*/  USHF.L.U32 UR8, UR7, 0x2, URZ ;  /* 0x0000000207087899 */ /* 0x000fe200080006ff */
[----:B0-----:R-:W-:Y:S01]  /*0d50*/  FFMA R11, R22, R19, R11 ;  /* 0x00000013160b7223 */ /* 0x001fe2000000000b */
[----:B------:R-:W-:Y:S02]  /*0d60*/  USHF.L.U32 UR7, UR7, 0x7, URZ ;  /* 0x0000000707077899 */ /* 0x000fe400080006ff */
[----:B------:R-:W-:Y:S01]  /*0d70*/  ULOP3.LUT UR8, UR8, 0x7c, URZ, 0xc0, !UPT ;  /* 0x0000007c08087892 */ /* 0x000fe2000f8ec0ff */
[----:B--2---:R-:W-:Y:S01]  /*0d80*/  FFMA R4, R4, R8, R11 ;  /* 0x0000000804047223 */ /* 0x004fe2000000000b */
[----:B------:R-:W-:Y:S01]  /*0d90*/  ULOP3.LUT UR7, UR7, 0xf80, URZ, 0xc0, !UPT ;  /* 0x00000f8007077892 */ /* 0x000fe2000f8ec0ff */
[----:B---3--:R-:W-:Y:S04]  /*0da0*/  STS [R15], R2 ;  /* 0x000000020f007388 */ /* 0x008fe80000000800 */
[----:B----4-:R-:W-:Y:S01]  /*0db0*/  STS [R16], R7 ;  /* 0x0000000710007388 */ /* 0x010fe20000000800 */
[----:B------:R-:W-:Y:S06]  /*0dc0*/  BAR.SYNC.DEFER_BLOCKING 0x0 ;  /* 0x0000000000007b1d */ /* 0x000fec0000010000 */
[----:B------:R-:W-:Y:S04]  /*0dd0*/  LDS R9, [R13+UR8] ;  /* 0x000000080d097984 */ /* 0x000fe80008000800 */
[----:B------:R-:W0:Y:S02]  /*0de0*/  LDS R3, [R12+UR7] ;  /* 0x000000070c037984 */ /* 0x000e240008000800 */
[----:B0-----:R-:W-:Y:S01]  /*0df0*/  FFMA R18, R9, R3, R4 ;  /* 0x0000000309127223 */ /* 0x001fe20000000004 */
[----:B------:R-:W-:Y:S06]  /*0e00*/  BAR.SYNC.DEFER_BLOCKING 0x0 ;  /* 0x0000000000007b1d */ /* 0x000fec0000010000 */
.L_x_3:
[----:B------:R-:W-:Y:S01]  /*0e10*/  LEA R5, R5, R0, 0x5 ;  /* 0x0000000005057211 */ /* 0x000fe200078e28ff */
[----:B------:R-:W-:Y:S06]  /*0e20*/  BRA.U !UP1, `(.L_x_0) ;  /* 0x0000000509087547 */ /* 0x000fec000b800000 */
[----:B------:R-:W-:Y:S02]  /*0e30*/  UISETP.NE.AND UP0, UPT, UR9, 0x1, UPT ;  /* 0x000000010900788c */ /* 0x000fe4000bf05270 */
[----:B------:R-:W-:-:S04]  /*0e40*/  ULOP3.LUT UR7, UR13, 0x1, URZ, 0xc0, !UPT ;  /* 0x000000010d077892 */ /* 0x000fc8000f8ec0ff */
[----:B------:R-:W-:-:S03]  /*0e50*/  UISETP.NE.U32.AND UP1, UPT, UR7, 0x1, UPT ;  /* 0x000000010700788c */ /* 0x000fc6000bf25070 */
[----:B------:R-:W-:Y:S08]  /*0e60*/  BRA.U !UP0, `(.L_x_4) ;  /* 0x0000000108a47547 */ /* 0x000ff0000b800000 */
[----:B------:R-:W0:Y:S01]  /*0e70*/  LDC R4, c[0x0][0x39c] ;  /* 0x0000e700ff047b82 */ /* 0x000e220000000800 */
[----:B------:R-:W-:Y:S01]  /*0e80*/  IADD3 R9, PT, PT, R20, UR5, RZ ;  /* 0x0000000514097c10 */ /* 0x000fe2000fffe0ff */
[----:B------:R-:W1:Y:S06]  /*0e90*/  LDCU.64 UR10, c[0x0][0x388] ;  /* 0x00007100ff0a77ac */ /* 0x000e6c0008000a00 */
[----:B------:R-:W2:Y:S08]  /*0ea0*/  LDC.64 R6, c[0x0][0x388] ;  /* 0x0000e200ff067b82 */ /* 0x000eb00000000a00 */
[----:B------:R-:W3:Y:S01]  /*0eb0*/  LDC.64 R2, c[0x0][0x390] ;  /* 0x0000e400ff027b82 */ /* 0x000ee20000000a00 */
[----:B0-----:R-:W-:-:S02]  /*0ec0*/  IMAD R11, R4, UR5, R5 ;  /* 0x00000005040b7c24 */ /* 0x001fc4000f8e0205 */
[----:B--2---:R-:W-:-:S06]  /*0ed0*/  IMAD.WIDE.U32 R8, R9, 0x4, R6 ;  /* 0x0000000409087825 */ /* 0x004fcc00078e0006 */
[----:B------:R-:W2:Y:S01]  /*0ee0*/  LDG.E R8, desc[UR14][R8.64] ;  /* 0x0000000e08087981 */ /* 0x000ea2000c1e1900 */
[----:B---3--:R-:W-:-:S05]  /*0ef0*/  IMAD.WIDE R6, R11, 0x4, R2 ;  /* 0x000000040b067825 */ /* 0x008fca00078e0202 */
[----:B------:R0:W3:Y:S01]  /*0f00*/  LDG.E R11, desc[UR14][R6.64] ;  /* 0x0000000e060b7981 */ /* 0x0000e2000c1e1900 */
[----:B------:R-:W-:Y:S02]  /*0f10*/  USHF.L.U32 UR7, UR5, 0x2, URZ ;  /* 0x0000000205077899 */ /* 0x000fe400080006ff */
[----:B------:R-:W-:Y:S02]  /*0f20*/  USHF.L.U32 UR8, UR5, 0x7, URZ ;  /* 0x0000000705087899 */ /* 0x000fe400080006ff */
[----:B------:R-:W-:Y:S02]  /*0f30*/  ULOP3.LUT UR7, UR7, 0x7c, URZ, 0xc0, !UPT ;  /* 0x0000007c07077892 */ /* 0x000fe4000f8ec0ff */
[----:B------:R-:W-:Y:S01]  /*0f40*/  ULOP3.LUT UR8, UR8, 0xf80, URZ, 0xc0, !UPT ;  /* 0x00000f8008087892 */ /* 0x000fe2000f8ec0ff */
[----:B0-----:R-:W-:Y:S01]  /*0f50*/  IMAD.WIDE R6, R4, 0x4, R6 ;  /* 0x0000000404067825 */ /* 0x001fe200078e0206 */
[----:B------:R-:W-:-:S04]  /*0f60*/  IADD3 R3, P0, PT, R20, UR5, RZ ;  /* 0x0000000514037c10 */ /* 0x000fc8000ff1e0ff */
[----:B------:R-:W-:Y:S02]  /*0f70*/  IADD3.X R10, PT, PT, RZ, RZ, RZ, P0, !PT ;  /* 0x000000ffff0a7210 */ /* 0x000fe400007fe4ff */
[----:B-1----:R-:W-:-:S04]  /*0f80*/  LEA R2, P0, R3, UR10, 0x2 ;  /* 0x0000000a03027c11 */ /* 0x002fc8000f8010ff */
[----:B------:R-:W-:Y:S01]  /*0f90*/  LEA.HI.X R3, R3, UR11, R10, 0x2, P0 ;  /* 0x0000000b03037c11 */ /* 0x000fe200080f140a */
        /* <DEDUP_REMOVED lines=13> */
[----:B0-----:R-:W-:Y:S01]  /*1070*/  FFMA R4, R9, R4, R18 ;  /* 0x0000000409047223 */ /* 0x001fe20000000012 */
[----:B------:R-:W-:Y:S01]  /*1080*/  UIADD3 UR5, UPT, UPT, UR5, 0x2, URZ ;  /* 0x0000000205057890 */ /* 0x000fe2000fffe0ff */
[----:B--2---:R-:W-:Y:S04]  /*1090*/  STS [R15], R2 ;  /* 0x000000020f007388 */ /* 0x004fe80000000800 */
[----:B---3--:R-:W-:Y:S01]  /*10a0*/  STS [R16], R7 ;  /* 0x0000000710007388 */ /* 0x008fe20000000800 */
[----:B------:R-:W-:Y:S06]  /*10b0*/  BAR.SYNC.DEFER_BLOCKING 0x0 ;  /* 0x0000000000007b1d */ /* 0x000fec0000010000 */
[----:B------:R-:W-:Y:S04]  /*10c0*/  LDS R11, [R13+UR8] ;  /* 0x000000080d0b7984 */ /* 0x000fe80008000800 */
[----:B------:R-:W0:Y:S02]  /*10d0*/  LDS R3, [R12+UR7] ;  /* 0x000000070c037984 */ /* 0x000e240008000800 */
[----:B0-----:R-:W-:Y:S01]  /*10e0*/  FFMA R18, R11, R3, R4 ;  /* 0x000000030b127223 */ /* 0x001fe20000000004 */
[----:B------:R-:W-:Y:S06]  /*10f0*/  BAR.SYNC.DEFER_BLOCKING 0x0 ;  /* 0x0000000000007b1d */ /* 0x000fec0000010000 */
.L_x_4:
[----:B------:R-:W-:Y:S05]  /*1100*/  BRA.U UP1, `(.L_x_0) ;  /* 0x0000000101507547 */ /* 0x000fea000b800000 */
[----:B------:R-:W0:Y:S01]  /*1110*/  LDC R4, c[0x0][0x39c] ;  /* 0x0000e700ff047b82 */ /* 0x000e220000000800 */
[----:B------:R-:W-:-:S07]  /*1120*/  IADD3 R9, PT, PT, R20, UR5, RZ ;  /* 0x0000000514097c10 */ /* 0x000fce000fffe0ff */
[----:B------:R-:W1:Y:S08]  /*1130*/  LDC.64 R6, c[0x0][0x388] ;  /* 0x0000e200ff067b82 */ /* 0x000e700000000a00 */
[----:B------:R-:W2:Y:S01]  /*1140*/  LDC.64 R2, c[0x0][0x390] ;  /* 0x0000e400ff027b82 */ /* 0x000ea20000000a00 */
[----:B0-----:R-:W-:Y:S02]  /*1150*/  IMAD R11, R4, UR5, R5 ;  /* 0x00000005040b7c24 */ /* 0x001fe4000f8e0205 */
[----:B-1----:R-:W-:-:S06]  /*1160*/  IMAD.WIDE.U32 R4, R9, 0x4, R6 ;  /* 0x0000000409047825 */ /* 0x002fcc00078e0006 */
[----:B------:R-:W3:Y:S01]  /*1170*/  LDG.E R4, desc[UR14][R4.64] ;  /* 0x0000000e04047981 */ /* 0x000ee2000c1e1900 */
[----:B--2---:R-:W-:-:S06]  /*1180*/  IMAD.WIDE R2, R11, 0x4, R2 ;  /* 0x000000040b027825 */ /* 0x004fcc00078e0202 */
[----:B------:R-:W2:Y:S01]  /*1190*/  LDG.E R3, desc[UR14][R2.64] ;  /* 0x0000000e02037981 */ /* 0x000ea2000c1e1900 */
[----:B------:R-:W-:Y:S02]  /*11a0*/  USHF.L.U32 UR7, UR5, 0x2, URZ ;  /* 0x0000000205077899 */ /* 0x000fe400080006ff */
[----:B------:R-:W-:Y:S02]  /*11b0*/  USHF.L.U32 UR5, UR5, 0x7, URZ ;  /* 0x0000000705057899 */ /* 0x000fe400080006ff */
[----:B------:R-:W-:Y:S02]  /*11c0*/  ULOP3.LUT UR7, UR7, 0x7c, URZ, 0xc0, !UPT ;  /* 0x0000007c07077892 */ /* 0x000fe4000f8ec0ff */
[----:B------:R-:W-:Y:S01]  /*11d0*/  ULOP3.LUT UR5, UR5, 0xf80, URZ, 0xc0, !UPT ;  /* 0x00000f8005057892 */ /* 0x000fe2000f8ec0ff */
[----:B---3--:R-:W-:Y:S04]  /*11e0*/  STS [R15], R4 ;  /* 0x000000040f007388 */ /* 0x008fe80000000800 */
[----:B--2---:R-:W-:Y:S01]  /*11f0*/  STS [R16], R3 ;  /* 0x0000000310007388 */ /* 0x004fe20000000800 */
[----:B------:R-:W-:Y:S06]  /*1200*/  BAR.SYNC.DEFER_BLOCKING 0x0 ;  /* 0x0000000000007b1d */ /* 0x000fec0000010000 */
[----:B------:R-:W-:Y:S04]  /*1210*/  LDS R7, [R13+UR7] ;  /* 0x000000070d077984 */ /* 0x000fe80008000800 */
[----:B------:R-:W0:Y:S02]  /*1220*/  LDS R6, [R12+UR5] ;  /* 0x000000050c067984 */ /* 0x000e240008000800 */
[----:B0-----:R-:W-:Y:S01]  /*1230*/  FFMA R18, R7, R6, R18 ;  /* 0x0000000607127223 */ /* 0x001fe20000000012 */
[----:B------:R-:W-:Y:S06]  /*1240*/  BAR.SYNC.DEFER_BLOCKING 0x0 ;  /* 0x0000000000007b1d */ /* 0x000fec0000010000 */
.L_x_0:
[----:B------:R-:W0:Y:S01]  /*1250*/  S2R R4, SR_CTAID.X ;  /* 0x0000000000047919 */ /* 0x000e220000002500 */
[----:B------:R-:W1:Y:S01]  /*1260*/  LDC.64 R2, c[0x0][0x380] ;  /* 0x0000e000ff027b82 */ /* 0x000e620000000a00 */
[----:B0-----:R-:W-:Y:S01]  /*1270*/  IADD3 R5, PT, PT, R4, UR4, RZ ;  /* 0x0000000404057c10 */ /* 0x001fe2000fffe0ff */
[----:B------:R-:W-:-:S03]  /*1280*/  UIADD3 UR4, UPT, UPT, UR4, 0x1, URZ ;  /* 0x0000000104047890 */ /* 0x000fc6000fffe0ff */
[----:B------:R-:W-:Y:S01]  /*1290*/  LEA R5, R5, R14, 0x5 ;  /* 0x0000000e05057211 */ /* 0x000fe200078e28ff */
[----:B------:R-:W-:-:S04]  /*12a0*/  UISETP.NE.AND UP0, UPT, UR4, 0x4, UPT ;  /* 0x000000040400788c */ /* 0x000fc8000bf05270 */
[----:B-1----:R-:W-:-:S05]  /*12b0*/  IMAD.WIDE R2, R5, 0x4, R2 ;  /* 0x0000000405027825 */ /* 0x002fca00078e0202 */
[----:B------:R0:W-:Y:S01]  /*12c0*/  STG.E desc[UR14][R2.64], R18 ;  /* 0x0000001202007986 */ /* 0x0001e2000c10190e */
[----:B------:R-:W-:Y:S05]  /*12d0*/  BRA.U UP0, `(.L_x_5) ;  /* 0xffffffed009c7547 */ /* 0x000fea000b83ffff */
[----:B------:R-:W-:Y:S05]  /*12e0*/  EXIT ;  /* 0x000000000000794d */ /* 0x000fea0003800000 */
.L_x_6:
[----:B------:R-:W-:-:S00]  /*12f0*/  BRA `(.L_x_6) ;  /* 0xfffffffc00fc7947 */ /* 0x000fc0000383ffff */
[----:B------:R-:W-:-:S00]  /*1300*/  NOP ;  /* 0x0000000000007918 */ /* 0x000fc00000000000 */
[----:B------:R-:W-:-:S00]  /*1310*/  NOP ;  /* 0x0000000000007918 */ /* 0x000fc00000000000 */
[----:B------:R-:W-:-:S00]  /*1320*/  NOP ;  /* 0x0000000000007918 */ /* 0x000fc00000000000 */
[----:B------:R-:W-:-:S00]  /*1330*/  NOP ;  /* 0x0000000000007918 */ /* 0x000fc00000000000 */
[----:B------:R-:W-:-:S00]  /*1340*/  NOP ;  /* 0x0000000000007918 */ /* 0x000fc00000000000 */
[----:B------:R-:W-:-:S00]  /*1350*/  NOP ;  /* 0x0000000000007918 */ /* 0x000fc00000000000 */
[----:B------:R-:W-:-:S00]  /*1360*/  NOP ;  /* 0x0000000000007918 */ /* 0x000fc00000000000 */
[----:B------:R-:W-:-:S00]  /*1370*/  NOP ;  /* 0x0000000000007918 */ /* 0x000fc00000000000 */
.L_x_7:


//--------------------- .nv.shared._Z13MatrixMulCUDAPfS_S_ii --------------------------
	.section	.nv.shared._Z13MatrixMulCUDAPfS_S_ii,"aw",@nobits
	.sectionflags	@""
	.align	4
.nv.shared._Z13MatrixMulCUDAPfS_S_ii:
	.zero		9216


//--------------------- .nv.shared.reserved.0     --------------------------
	.section	.nv.shared.reserved.0,"aw",@nobits
	.weak		__nv_reservedSMEM_offset_0_alias
	.size		__nv_reservedSMEM_offset_0_alias, 0, 64
	.other		__nv_reservedSMEM_offset_0_alias,@"STO_CUDA_RESERVED_SHARED STV_DEFAULT"
__nv_reservedSMEM_offset_0_alias:
	.zero		0
	.zero		64


//--------------------- .nv.constant0._Z13MatrixMulCUDAPfS_S_ii --------------------------
	.section	.nv.constant0._Z13MatrixMulCUDAPfS_S_ii,"a",@progbits
	.sectionflags	@""
	.align	4
.nv.constant0._Z13MatrixMulCUDAPfS_S_ii:
	.zero		928


//--------------------- SYMBOLS --------------------------

	.type		.nv.reservedSmem.offset0,@object
	.size		.nv.reservedSmem.offset0,0x4
	.type		.nv.reservedSmem.cap,@object
	.size		.nv.reservedSmem.cap,0x4
